//
// Generated by NVIDIA NVVM Compiler
//
// Compiler Build ID: CL-36424714
// Cuda compilation tools, release 13.0, V13.0.88
// Based on NVVM 20.0.0
//

.version 9.0
.target sm_100
.address_size 64

	// .globl	VectorSumParallel

.visible .entry VectorSumParallel(
	.param .u64 .ptr .align 1 VectorSumParallel_param_0,
	.param .u64 .ptr .align 1 VectorSumParallel_param_1,
	.param .u64 .ptr .align 1 VectorSumParallel_param_2,
	.param .u32 VectorSumParallel_param_3
)
{
	.reg .pred 	%p<2>;
	.reg .b32 	%r<6>;
	.reg .b32 	%f<4>;
	.reg .b64 	%rd<11>;

	ld.param.u64 	%rd1, [VectorSumParallel_param_0];
	ld.param.u64 	%rd2, [VectorSumParallel_param_1];
	ld.param.u64 	%rd3, [VectorSumParallel_param_2];
	ld.param.u32 	%r2, [VectorSumParallel_param_3];
	mov.u32 	%r3, %ntid.x;
	mov.u32 	%r4, %ctaid.x;
	mov.u32 	%r5, %tid.x;
	mad.lo.s32 	%r1, %r3, %r4, %r5;
	setp.ge.s32 	%p1, %r1, %r2;
	@%p1 bra 	$L__BB0_2;
	cvta.to.global.u64 	%rd4, %rd1;
	cvta.to.global.u64 	%rd5, %rd2;
	cvta.to.global.u64 	%rd6, %rd3;
	mul.wide.s32 	%rd7, %r1, 4;
	add.s64 	%rd8, %rd4, %rd7;
	ld.global.f32 	%f1, [%rd8];
	add.s64 	%rd9, %rd5, %rd7;
	ld.global.f32 	%f2, [%rd9];
	add.f32 	%f3, %f1, %f2;
	add.s64 	%rd10, %rd6, %rd7;
	st.global.f32 	[%rd10], %f3;
$L__BB0_2:
	ret;

}


// ===== COMPILED SASS (sm_100) =====

	.target	sm_100

	.elftype	@"ET_EXEC"


//--------------------- .note.nv.tkinfo           --------------------------
	.section	.note.nv.tkinfo,"",@"SHT_NOTE"
	.sectionflags	@"SHF_NOTE_NV_TKINFO"
	.tkinfo
        /*0018*/ 	.word	0x00000002
        /*0030*/ 	.string	""
        /*0030*/ 	.string	"ptxas"
        /*0030*/ 	.string	"Cuda compilation tools, release 13.0, V13.0.88"
        /*0030*/ 	.string	"Build cuda_13.0.r13.0/compiler.36424714_0"
        /*0030*/ 	.string	"-arch sm_100 -m 64 "



//--------------------- .note.nv.cuinfo           --------------------------
	.section	.note.nv.cuinfo,"",@"SHT_NOTE"
	.sectionflags	@"SHF_NOTE_NV_CUINFO"
        /*0018*/ 	.short	0x0002
        /*001a*/ 	.short	0x0064
        /*001c*/ 	.short	0x0082
	.zero		2


//--------------------- .nv.info                  --------------------------
	.section	.nv.info,"",@"SHT_CUDA_INFO"
	.align	4


	//----- nvinfo : EIATTR_REGCOUNT
	.align		4
        /*0000*/ 	.byte	0x04, 0x2f
        /*0002*/ 	.short	(.L_1 - .L_0)
	.align		4
.L_0:
        /*0004*/ 	.word	index@(VectorSumParallel)
        /*0008*/ 	.word	0x0000000c


	//----- nvinfo : EIATTR_FRAME_SIZE
	.align		4
.L_1:
        /*000c*/ 	.byte	0x04, 0x11
        /*000e*/ 	.short	(.L_3 - .L_2)
	.align		4
.L_2:
        /*0010*/ 	.word	index@(VectorSumParallel)
        /*0014*/ 	.word	0x00000000


	//----- nvinfo : EIATTR_MIN_STACK_SIZE
	.align		4
.L_3:
        /*0018*/ 	.byte	0x04, 0x12
        /*001a*/ 	.short	(.L_5 - .L_4)
	.align		4
.L_4:
        /*001c*/ 	.word	index@(VectorSumParallel)
        /*0020*/ 	.word	0x00000000
.L_5:


//--------------------- .nv.compat                --------------------------
	.section	.nv.compat,"",@"SHT_CUDA_COMPAT_INFO"
	.align	4
        /*0000*/ 	.byte	0x02, 0x09, 0x00, 0x00, 0x02, 0x02, 0x01, 0x00, 0x02, 0x05, 0x05, 0x00, 0x03, 0x07, 0x01, 0x01
        /*0010*/ 	.byte	0x02, 0x03, 0x00, 0x00, 0x02, 0x06, 0x01, 0x00, 0x04, 0x0b, 0x08, 0x00, 0x09, 0x00, 0x00, 0x00
        /*0020*/ 	.byte	0x00, 0x00, 0x00, 0x00


//--------------------- .nv.info.VectorSumParallel --------------------------
	.section	.nv.info.VectorSumParallel,"",@"SHT_CUDA_INFO"
	.sectionflags	@""
	.align	4


	//----- nvinfo : EIATTR_CUDA_API_VERSION
	.align		4
        /*0000*/ 	.byte	0x04, 0x37
        /*0002*/ 	.short	(.L_7 - .L_6)
.L_6:
        /*0004*/ 	.word	0x00000082


	//----- nvinfo : EIATTR_KPARAM_INFO
	.align		4
.L_7:
        /*0008*/ 	.byte	0x04, 0x17
        /*000a*/ 	.short	(.L_9 - .L_8)
.L_8:
        /*000c*/ 	.word	0x00000000
        /*0010*/ 	.short	0x0003
        /*0012*/ 	.short	0x0018
        /*0014*/ 	.byte	0x00, 0xf0, 0x11, 0x00


	//----- nvinfo : EIATTR_KPARAM_INFO
	.align		4
.L_9:
        /*0018*/ 	.byte	0x04, 0x17
        /*001a*/ 	.short	(.L_11 - .L_10)
.L_10:
        /*001c*/ 	.word	0x00000000
        /*0020*/ 	.short	0x0002
        /*0022*/ 	.short	0x0010
        /*0024*/ 	.byte	0x00, 0xf5, 0x21, 0x00


	//----- nvinfo : EIATTR_KPARAM_INFO
	.align		4
.L_11:
        /*0028*/ 	.byte	0x04, 0x17
        /*002a*/ 	.short	(.L_13 - .L_12)
.L_12:
        /*002c*/ 	.word	0x00000000
        /*0030*/ 	.short	0x0001
        /*0032*/ 	.short	0x0008
        /*0034*/ 	.byte	0x00, 0xf5, 0x21, 0x00


	//----- nvinfo : EIATTR_KPARAM_INFO
	.align		4
.L_13:
        /*0038*/ 	.byte	0x04, 0x17
        /*003a*/ 	.short	(.L_15 - .L_14)
.L_14:
        /*003c*/ 	.word	0x00000000
        /*0040*/ 	.short	0x0000
        /*0042*/ 	.short	0x0000
        /*0044*/ 	.byte	0x00, 0xf5, 0x21, 0x00


	//----- nvinfo : EIATTR_SPARSE_MMA_MASK
	.align		4
.L_15:
        /*0048*/ 	.byte	0x03, 0x50
        /*004a*/ 	.short	0x0000


	//----- nvinfo : EIATTR_MAXREG_COUNT
	.align		4
        /*004c*/ 	.byte	0x03, 0x1b
        /*004e*/ 	.short	0x00ff


	//----- nvinfo : EIATTR_MERCURY_ISA_VERSION
	.align		4
        /*0050*/ 	.byte	0x03, 0x5f
        /*0052*/ 	.short	0x0101


	//----- nvinfo : EIATTR_VRC_CTA_INIT_COUNT
	.align		4
        /*0054*/ 	.byte	0x02, 0x4a
	.zero		1
	.zero		1


	//----- nvinfo : EIATTR_EXIT_INSTR_OFFSETS
	.align		4
        /*0058*/ 	.byte	0x04, 0x1c
        /*005a*/ 	.short	(.L_17 - .L_16)


	//   ....[0]....
.L_16:
        /*005c*/ 	.word	0x00000070


	//   ....[1]....
        /*0060*/ 	.word	0x00000130


	//----- nvinfo : EIATTR_CBANK_PARAM_SIZE
	.align		4
.L_17:
        /*0064*/ 	.byte	0x03, 0x19
        /*0066*/ 	.short	0x001c


	//----- nvinfo : EIATTR_PARAM_CBANK
	.align		4
        /*0068*/ 	.byte	0x04, 0x0a
        /*006a*/ 	.short	(.L_19 - .L_18)
	.align		4
.L_18:
        /*006c*/ 	.word	index@(.nv.constant0.VectorSumParallel)
        /*0070*/ 	.short	0x0380
        /*0072*/ 	.short	0x001c


	//----- nvinfo : EIATTR_SW_WAR
	.align		4
.L_19:
        /*0074*/ 	.byte	0x04, 0x36
        /*0076*/ 	.short	(.L_21 - .L_20)
.L_20:
        /*0078*/ 	.word	0x00000008
.L_21:


//--------------------- .nv.callgraph             --------------------------
	.section	.nv.callgraph,"",@"SHT_CUDA_CALLGRAPH"
	.align	4
	.sectionentsize	8
	.align		4
        /*0000*/ 	.word	0x00000000
	.align		4
        /*0004*/ 	.word	0xffffffff
	.align		4
        /*0008*/ 	.word	0x00000000
	.align		4
        /*000c*/ 	.word	0xfffffffe
	.align		4
        /*0010*/ 	.word	0x00000000
	.align		4
        /*0014*/ 	.word	0xfffffffd
	.align		4
        /*0018*/ 	.word	0x00000000
	.align		4
        /*001c*/ 	.word	0xfffffffc


//--------------------- .text.VectorSumParallel   --------------------------
	.section	.text.VectorSumParallel,"ax",@progbits
	.align	128
        .global         VectorSumParallel
        .type           VectorSumParallel,@function
        .size           VectorSumParallel,(.L_x_1 - VectorSumParallel)
        .other          VectorSumParallel,@"STO_CUDA_ENTRY STV_DEFAULT"
VectorSumParallel:
.text.VectorSumParallel:
[----:B------:R-:W-:Y:S01]  /*0000*/  LDC R1, c[0x0][0x37c] ;  /* 0x0000df00ff017b82 */ /* 0x000fe20000000800 */
[----:B------:R-:W0:Y:S01]  /*0010*/  S2R R9, SR_CTAID.X ;  /* 0x0000000000097919 */ /* 0x000e220000002500 */
[----:B------:R-:W0:Y:S01]  /*0020*/  LDCU UR4, c[0x0][0x360] ;  /* 0x00006c00ff0477ac */ /* 0x000e220008000800 */
[----:B------:R-:W0:Y:S01]  /*0030*/  S2R R0, SR_TID.X ;  /* 0x0000000000007919 */ /* 0x000e220000002100 */
[----:B------:R-:W1:Y:S01]  /*0040*/  LDCU UR5, c[0x0][0x398] ;  /* 0x00007300ff0577ac */ /* 0x000e620008000800 */
[----:B0-----:R-:W-:-:S05]  /*0050*/  IMAD R9, R9, UR4, R0 ;  /* 0x0000000409097c24 */ /* 0x001fca000f8e0200 */
[----:B-1----:R-:W-:-:S13]  /*0060*/  ISETP.GE.AND P0, PT, R9, UR5, PT ;  /* 0x0000000509007c0c */ /* 0x002fda000bf06270 */
[----:B------:R-:W-:Y:S05]  /*0070*/  @P0 EXIT ;  /* 0x000000000000094d */ /* 0x000fea0003800000 */
[----:B------:R-:W0:Y:S01]  /*0080*/  LDC.64 R2, c[0x0][0x380] ;  /* 0x0000e000ff027b82 */ /* 0x000e220000000a00 */
[----:B------:R-:W1:Y:S07]  /*0090*/  LDCU.64 UR4, c[0x0][0x358] ;  /* 0x00006b00ff0477ac */ /* 0x000e6e0008000a00 */
[----:B------:R-:W2:Y:S08]  /*00a0*/  LDC.64 R4, c[0x0][0x388] ;  /* 0x0000e200ff047b82 */ /* 0x000eb00000000a00 */
[----:B------:R-:W3:Y:S01]  /*00b0*/  LDC.64 R6, c[0x0][0x390] ;  /* 0x0000e400ff067b82 */ /* 0x000ee20000000a00 */
[----:B0-----:R-:W-:-:S06]  /*00c0*/  IMAD.WIDE R2, R9, 0x4, R2 ;  /* 0x0000000409027825 */ /* 0x001fcc00078e0202 */
[----:B-1----:R-:W4:Y:S01]  /*00d0*/  LDG.E R2, desc[UR4][R2.64] ;  /* 0x0000000402027981 */ /* 0x002f22000c1e1900 */
[----:B--2---:R-:W-:-:S06]  /*00e0*/  IMAD.WIDE R4, R9, 0x4, R4 ;  /* 0x0000000409047825 */ /* 0x004fcc00078e0204 */
[----:B------:R-:W4:Y:S01]  /*00f0*/  LDG.E R5, desc[UR4][R4.64] ;  /* 0x0000000404057981 */ /* 0x000f22000c1e1900 */
[----:B---3--:R-:W-:-:S04]  /*0100*/  IMAD.WIDE R6, R9, 0x4, R6 ;  /* 0x0000000409067825 */ /* 0x008fc800078e0206 */
[----:B----4-:R-:W-:-:S05]  /*0110*/  FADD R9, R2, R5 ;  /* 0x0000000502097221 */ /* 0x010fca0000000000 */
[----:B------:R-:W-:Y:S01]  /*0120*/  STG.E desc[UR4][R6.64], R9 ;  /* 0x0000000906007986 */ /* 0x000fe2000c101904 */
[----:B------:R-:W-:Y:S05]  /*0130*/  EXIT ;  /* 0x000000000000794d */ /* 0x000fea0003800000 */
.L_x_0:
[----:B------:R-:W-:-:S00]  /*0140*/  BRA `(.L_x_0) ;  /* 0xfffffffc00fc7947 */ /* 0x000fc0000383ffff */
[----:B------:R-:W-:-:S00]  /*0150*/  NOP ;  /* 0x0000000000007918 */ /* 0x000fc00000000000 */
        /* <DEDUP_REMOVED lines=10> */
.L_x_1:


//--------------------- .nv.shared.reserved.0     --------------------------
	.section	.nv.shared.reserved.0,"aw",@nobits
	.weak		__nv_reservedSMEM_offset_0_alias
	.size		__nv_reservedSMEM_offset_0_alias, 0, 64
	.other		__nv_reservedSMEM_offset_0_alias,@"STO_CUDA_RESERVED_SHARED STV_DEFAULT"
__nv_reservedSMEM_offset_0_alias:
	.zero		0
	.zero		64


//--------------------- .nv.constant0.VectorSumParallel --------------------------
	.section	.nv.constant0.VectorSumParallel,"a",@progbits
	.sectionflags	@""
	.align	4
.nv.constant0.VectorSumParallel:
	.zero		924


//--------------------- SYMBOLS --------------------------

	.type		.nv.reservedSmem.offset0,@object
	.size		.nv.reservedSmem.offset0,0x4
